//
// Generated by NVIDIA NVVM Compiler
//
// Compiler Build ID: CL-36424714
// Cuda compilation tools, release 13.0, V13.0.88
// Based on NVVM 20.0.0
//

.version 9.0
.target sm_100
.address_size 64

	// .globl	_Z8gpuFunc1v
.extern .func  (.param .b32 func_retval0) vprintf
(
	.param .b64 vprintf_param_0,
	.param .b64 vprintf_param_1
)
;
.global .align 1 .b8 $str[48] = {9, 32, 83, 111, 121, 32, 101, 108, 32, 104, 105, 108, 111, 32, 37, 100, 32, 37, 100, 32, 100, 101, 108, 32, 98, 108, 111, 113, 117, 101, 32, 37, 100, 32, 37, 100, 32, 99, 111, 110, 32, 105, 100, 32, 37, 100, 10};
.global .align 1 .b8 $str$1[60] = {9, 32, 69, 108, 32, 115, 104, 97, 112, 101, 32, 100, 101, 108, 32, 98, 108, 111, 113, 117, 101, 32, 100, 101, 32, 104, 105, 108, 111, 115, 32, 101, 115, 58, 32, 37, 100, 32, 99, 111, 108, 117, 109, 110, 97, 115, 32, 121, 32, 32, 37, 100, 32, 102, 105, 108, 97, 115, 10};
.global .align 1 .b8 $str$2[49] = {9, 32, 69, 108, 32, 115, 104, 97, 112, 101, 32, 100, 101, 108, 32, 71, 114, 105, 100, 32, 101, 115, 58, 32, 37, 100, 32, 99, 111, 108, 117, 109, 110, 97, 115, 32, 32, 121, 32, 37, 100, 32, 102, 105, 108, 97, 115, 10};

.visible .entry _Z8gpuFunc1v()
{
	.local .align 8 .b8 	__local_depot0[24];
	.reg .b64 	%SP;
	.reg .b64 	%SPL;
	.reg .b32 	%r<13>;
	.reg .b64 	%rd<5>;

	mov.u64 	%SPL, __local_depot0;
	cvta.local.u64 	%SP, %SPL;
	add.u64 	%rd1, %SP, 0;
	add.u64 	%rd2, %SPL, 0;
	mov.u32 	%r1, %tid.x;
	mov.u32 	%r2, %tid.y;
	mov.u32 	%r3, %ntid.x;
	mov.u32 	%r4, %ctaid.x;
	mov.u32 	%r5, %ntid.y;
	mov.u32 	%r6, %ctaid.y;
	mov.u32 	%r7, %nctaid.x;
	mad.lo.s32 	%r8, %r7, %r6, %r4;
	mad.lo.s32 	%r9, %r8, %r5, %r2;
	mad.lo.s32 	%r10, %r9, %r3, %r1;
	st.local.v2.u32 	[%rd2], {%r1, %r2};
	st.local.v2.u32 	[%rd2+8], {%r4, %r6};
	st.local.u32 	[%rd2+16], %r10;
	mov.u64 	%rd3, $str;
	cvta.global.u64 	%rd4, %rd3;
	{ // callseq 0, 0
	.param .b64 param0;
	st.param.b64 	[param0], %rd4;
	.param .b64 param1;
	st.param.b64 	[param1], %rd1;
	.param .b32 retval0;
	call.uni (retval0), 
	vprintf, 
	(
	param0, 
	param1
	);
	ld.param.b32 	%r11, [retval0];
	} // callseq 0
	ret;

}
	// .globl	_Z8gpuFunc2v
.visible .entry _Z8gpuFunc2v()
{
	.local .align 8 .b8 	__local_depot1[8];
	.reg .b64 	%SP;
	.reg .b64 	%SPL;
	.reg .pred 	%p<2>;
	.reg .b32 	%r<16>;
	.reg .b64 	%rd<7>;

	mov.u64 	%SPL, __local_depot1;
	cvta.local.u64 	%SP, %SPL;
	mov.u32 	%r4, %tid.x;
	mov.u32 	%r5, %tid.y;
	mov.u32 	%r1, %ntid.x;
	mov.u32 	%r6, %ctaid.x;
	mov.u32 	%r2, %ntid.y;
	mov.u32 	%r7, %ctaid.y;
	mov.u32 	%r3, %nctaid.x;
	mad.lo.s32 	%r8, %r3, %r7, %r6;
	mad.lo.s32 	%r9, %r8, %r2, %r5;
	mad.lo.s32 	%r10, %r9, %r1, %r4;
	setp.ne.s32 	%p1, %r10, 55555;
	@%p1 bra 	$L__BB1_2;
	add.u64 	%rd1, %SP, 0;
	add.u64 	%rd2, %SPL, 0;
	st.local.v2.u32 	[%rd2], {%r1, %r2};
	mov.u64 	%rd3, $str$1;
	cvta.global.u64 	%rd4, %rd3;
	{ // callseq 1, 0
	.param .b64 param0;
	st.param.b64 	[param0], %rd4;
	.param .b64 param1;
	st.param.b64 	[param1], %rd1;
	.param .b32 retval0;
	call.uni (retval0), 
	vprintf, 
	(
	param0, 
	param1
	);
	ld.param.b32 	%r11, [retval0];
	} // callseq 1
	mov.u32 	%r13, %nctaid.y;
	st.local.v2.u32 	[%rd2], {%r3, %r13};
	mov.u64 	%rd5, $str$2;
	cvta.global.u64 	%rd6, %rd5;
	{ // callseq 2, 0
	.param .b64 param0;
	st.param.b64 	[param0], %rd6;
	.param .b64 param1;
	st.param.b64 	[param1], %rd1;
	.param .b32 retval0;
	call.uni (retval0), 
	vprintf, 
	(
	param0, 
	param1
	);
	ld.param.b32 	%r14, [retval0];
	} // callseq 2
$L__BB1_2:
	ret;

}


// ===== COMPILED SASS (sm_100) =====

	.target	sm_100

	.elftype	@"ET_EXEC"


//--------------------- .note.nv.tkinfo           --------------------------
	.section	.note.nv.tkinfo,"",@"SHT_NOTE"
	.sectionflags	@"SHF_NOTE_NV_TKINFO"
	.tkinfo
        /*0018*/ 	.word	0x00000002
        /*0030*/ 	.string	""
        /*0030*/ 	.string	"ptxas"
        /*0030*/ 	.string	"Cuda compilation tools, release 13.0, V13.0.88"
        /*0030*/ 	.string	"Build cuda_13.0.r13.0/compiler.36424714_0"
        /*0030*/ 	.string	"-arch sm_100 -m 64 "



//--------------------- .note.nv.cuinfo           --------------------------
	.section	.note.nv.cuinfo,"",@"SHT_NOTE"
	.sectionflags	@"SHF_NOTE_NV_CUINFO"
        /*0018*/ 	.short	0x0002
        /*001a*/ 	.short	0x0064
        /*001c*/ 	.short	0x0082
	.zero		2


//--------------------- .nv.info                  --------------------------
	.section	.nv.info,"",@"SHT_CUDA_INFO"
	.align	4


	//----- nvinfo : EIATTR_REGCOUNT
	.align		4
        /*0000*/ 	.byte	0x04, 0x2f
        /*0002*/ 	.short	(.L_4 - .L_3)
	.align		4
.L_3:
        /*0004*/ 	.word	index@(_Z8gpuFunc1v)
        /*0008*/ 	.word	0x00000018


	//----- nvinfo : EIATTR_FRAME_SIZE
	.align		4
.L_4:
        /*000c*/ 	.byte	0x04, 0x11
        /*000e*/ 	.short	(.L_6 - .L_5)
	.align		4
.L_5:
        /*0010*/ 	.word	index@(_Z8gpuFunc1v)
        /*0014*/ 	.word	0x00000018


	//----- nvinfo : EIATTR_REGCOUNT
	.align		4
.L_6:
        /*0018*/ 	.byte	0x04, 0x2f
        /*001a*/ 	.short	(.L_8 - .L_7)
	.align		4
.L_7:
        /*001c*/ 	.word	index@(_Z8gpuFunc2v)
        /*0020*/ 	.word	0x00000018


	//----- nvinfo : EIATTR_FRAME_SIZE
	.align		4
.L_8:
        /*0024*/ 	.byte	0x04, 0x11
        /*0026*/ 	.short	(.L_10 - .L_9)
	.align		4
.L_9:
        /*0028*/ 	.word	index@(_Z8gpuFunc2v)
        /*002c*/ 	.word	0x00000008


	//----- nvinfo : EIATTR_MIN_STACK_SIZE
	.align		4
.L_10:
        /*0030*/ 	.byte	0x04, 0x12
        /*0032*/ 	.short	(.L_12 - .L_11)
	.align		4
.L_11:
        /*0034*/ 	.word	index@(_Z8gpuFunc2v)
        /*0038*/ 	.word	0x00000008


	//----- nvinfo : EIATTR_MIN_STACK_SIZE
	.align		4
.L_12:
        /*003c*/ 	.byte	0x04, 0x12
        /*003e*/ 	.short	(.L_14 - .L_13)
	.align		4
.L_13:
        /*0040*/ 	.word	index@(_Z8gpuFunc1v)
        /*0044*/ 	.word	0x00000018
.L_14:


//--------------------- .nv.compat                --------------------------
	.section	.nv.compat,"",@"SHT_CUDA_COMPAT_INFO"
	.align	4
        /*0000*/ 	.byte	0x02, 0x09, 0x00, 0x00, 0x02, 0x02, 0x01, 0x00, 0x02, 0x05, 0x05, 0x00, 0x03, 0x07, 0x01, 0x01
        /*0010*/ 	.byte	0x02, 0x03, 0x00, 0x00, 0x02, 0x06, 0x01, 0x00, 0x04, 0x0b, 0x08, 0x00, 0x09, 0x00, 0x00, 0x00
        /*0020*/ 	.byte	0x00, 0x00, 0x00, 0x00


//--------------------- .nv.info._Z8gpuFunc2v     --------------------------
	.section	.nv.info._Z8gpuFunc2v,"",@"SHT_CUDA_INFO"
	.sectionflags	@""
	.align	4


	//----- nvinfo : EIATTR_CUDA_API_VERSION
	.align		4
        /*0000*/ 	.byte	0x04, 0x37
        /*0002*/ 	.short	(.L_16 - .L_15)
.L_15:
        /*0004*/ 	.word	0x00000082


	//----- nvinfo : EIATTR_SPARSE_MMA_MASK
	.align		4
.L_16:
        /*0008*/ 	.byte	0x03, 0x50
        /*000a*/ 	.short	0x0000


	//----- nvinfo : EIATTR_MAXREG_COUNT
	.align		4
        /*000c*/ 	.byte	0x03, 0x1b
        /*000e*/ 	.short	0x00ff


	//----- nvinfo : EIATTR_EXTERNS
	.align		4
        /*0010*/ 	.byte	0x04, 0x0f
        /*0012*/ 	.short	(.L_18 - .L_17)


	//   ....[0]....
	.align		4
.L_17:
        /*0014*/ 	.word	index@(vprintf)


	//----- nvinfo : EIATTR_MERCURY_ISA_VERSION
	.align		4
.L_18:
        /*0018*/ 	.byte	0x03, 0x5f
        /*001a*/ 	.short	0x0101


	//----- nvinfo : EIATTR_VRC_CTA_INIT_COUNT
	.align		4
        /*001c*/ 	.byte	0x02, 0x4a
	.zero		1
	.zero		1


	//----- nvinfo : EIATTR_SYSCALL_OFFSETS
	.align		4
        /*0020*/ 	.byte	0x04, 0x46
        /*0022*/ 	.short	(.L_20 - .L_19)


	//   ....[0]....
.L_19:
        /*0024*/ 	.word	0x000001b0


	//   ....[1]....
        /*0028*/ 	.word	0x00000250


	//----- nvinfo : EIATTR_EXIT_INSTR_OFFSETS
	.align		4
.L_20:
        /*002c*/ 	.byte	0x04, 0x1c
        /*002e*/ 	.short	(.L_22 - .L_21)


	//   ....[0]....
.L_21:
        /*0030*/ 	.word	0x00000110


	//   ....[1]....
        /*0034*/ 	.word	0x00000260


	//----- nvinfo : EIATTR_CRS_STACK_SIZE
	.align		4
.L_22:
        /*0038*/ 	.byte	0x04, 0x1e
        /*003a*/ 	.short	(.L_24 - .L_23)
.L_23:
        /*003c*/ 	.word	0x00000000


	//----- nvinfo : EIATTR_SW_WAR
	.align		4
.L_24:
        /*0040*/ 	.byte	0x04, 0x36
        /*0042*/ 	.short	(.L_26 - .L_25)
.L_25:
        /*0044*/ 	.word	0x00000008
.L_26:


//--------------------- .nv.info._Z8gpuFunc1v     --------------------------
	.section	.nv.info._Z8gpuFunc1v,"",@"SHT_CUDA_INFO"
	.sectionflags	@""
	.align	4


	//----- nvinfo : EIATTR_CUDA_API_VERSION
	.align		4
        /*0000*/ 	.byte	0x04, 0x37
        /*0002*/ 	.short	(.L_28 - .L_27)
.L_27:
        /*0004*/ 	.word	0x00000082


	//----- nvinfo : EIATTR_SPARSE_MMA_MASK
	.align		4
.L_28:
        /*0008*/ 	.byte	0x03, 0x50
        /*000a*/ 	.short	0x0000


	//----- nvinfo : EIATTR_MAXREG_COUNT
	.align		4
        /*000c*/ 	.byte	0x03, 0x1b
        /*000e*/ 	.short	0x00ff


	//----- nvinfo : EIATTR_EXTERNS
	.align		4
        /*0010*/ 	.byte	0x04, 0x0f
        /*0012*/ 	.short	(.L_30 - .L_29)


	//   ....[0]....
	.align		4
.L_29:
        /*0014*/ 	.word	index@(vprintf)


	//----- nvinfo : EIATTR_MERCURY_ISA_VERSION
	.align		4
.L_30:
        /*0018*/ 	.byte	0x03, 0x5f
        /*001a*/ 	.short	0x0101


	//----- nvinfo : EIATTR_VRC_CTA_INIT_COUNT
	.align		4
        /*001c*/ 	.byte	0x02, 0x4a
	.zero		1
	.zero		1


	//----- nvinfo : EIATTR_SYSCALL_OFFSETS
	.align		4
        /*0020*/ 	.byte	0x04, 0x46
        /*0022*/ 	.short	(.L_32 - .L_31)


	//   ....[0]....
.L_31:
        /*0024*/ 	.word	0x00000190


	//----- nvinfo : EIATTR_EXIT_INSTR_OFFSETS
	.align		4
.L_32:
        /*0028*/ 	.byte	0x04, 0x1c
        /*002a*/ 	.short	(.L_34 - .L_33)


	//   ....[0]....
.L_33:
        /*002c*/ 	.word	0x000001a0


	//----- nvinfo : EIATTR_SW_WAR
	.align		4
.L_34:
        /*0030*/ 	.byte	0x04, 0x36
        /*0032*/ 	.short	(.L_36 - .L_35)
.L_35:
        /*0034*/ 	.word	0x00000008
.L_36:


//--------------------- .nv.callgraph             --------------------------
	.section	.nv.callgraph,"",@"SHT_CUDA_CALLGRAPH"
	.align	4
	.sectionentsize	8
	.align		4
        /*0000*/ 	.word	0x00000000
	.align		4
        /*0004*/ 	.word	0xffffffff
	.align		4
        /*0008*/ 	.word	index@(_Z8gpuFunc2v)
	.align		4
        /*000c*/ 	.word	index@(vprintf)
	.align		4
        /*0010*/ 	.word	index@(_Z8gpuFunc1v)
	.align		4
        /*0014*/ 	.word	index@(vprintf)
	.align		4
        /*0018*/ 	.word	0x00000000
	.align		4
        /*001c*/ 	.word	0xfffffffe
	.align		4
        /*0020*/ 	.word	0x00000000
	.align		4
        /*0024*/ 	.word	0xfffffffd
	.align		4
        /*0028*/ 	.word	0x00000000
	.align		4
        /*002c*/ 	.word	0xfffffffc


//--------------------- .nv.constant4             --------------------------
	.section	.nv.constant4,"a",@progbits
	.align	8
	.align		8
.nv.constant4:
        /*0000*/ 	.dword	vprintf
	.align		8
        /*0008*/ 	.dword	$str
	.align		8
        /*0010*/ 	.dword	$str$1
	.align		8
        /*0018*/ 	.dword	$str$2


//--------------------- .text._Z8gpuFunc2v        --------------------------
	.section	.text._Z8gpuFunc2v,"ax",@progbits
	.align	128
        .global         _Z8gpuFunc2v
        .type           _Z8gpuFunc2v,@function
        .size           _Z8gpuFunc2v,(.L_x_5 - _Z8gpuFunc2v)
        .other          _Z8gpuFunc2v,@"STO_CUDA_ENTRY STV_DEFAULT"
_Z8gpuFunc2v:
.text._Z8gpuFunc2v:
[----:B------:R-:W0:Y:S01]  /*0000*/  LDC R1, c[0x0][0x37c] ;  /* 0x0000df00ff017b82 */ /* 0x000e220000000800 */
[----:B------:R-:W1:Y:S01]  /*0010*/  S2R R5, SR_CTAID.Y ;  /* 0x0000000000057919 */ /* 0x000e620000002600 */
[----:B------:R-:W2:Y:S06]  /*0020*/  LDCU UR5, c[0x0][0x2fc] ;  /* 0x00005f80ff0577ac */ /* 0x000eac0008000800 */
[----:B------:R-:W3:Y:S01]  /*0030*/  LDC R10, c[0x0][0x360] ;  /* 0x0000d800ff0a7b82 */ /* 0x000ee20000000800 */
[----:B0-----:R-:W-:Y:S01]  /*0040*/  VIADD R1, R1, 0xfffffff8 ;  /* 0xfffffff801017836 */ /* 0x001fe20000000000 */
[----:B------:R-:W0:Y:S01]  /*0050*/  S2R R3, SR_TID.Y ;  /* 0x0000000000037919 */ /* 0x000e220000002200 */
[----:B------:R-:W4:Y:S01]  /*0060*/  LDCU UR4, c[0x0][0x2f8] ;  /* 0x00005f00ff0477ac */ /* 0x000f220008000800 */
[----:B------:R-:W3:Y:S04]  /*0070*/  S2R R4, SR_TID.X ;  /* 0x0000000000047919 */ /* 0x000ee80000002100 */
[----:B------:R-:W0:Y:S08]  /*0080*/  LDC R11, c[0x0][0x364] ;  /* 0x0000d900ff0b7b82 */ /* 0x000e300000000800 */
[----:B------:R-:W1:Y:S01]  /*0090*/  S2UR UR6, SR_CTAID.X ;  /* 0x00000000000679c3 */ /* 0x000e620000002500 */
[----:B----4-:R-:W-:-:S07]  /*00a0*/  IADD3 R17, P1, PT, R1, UR4, RZ ;  /* 0x0000000401117c10 */ /* 0x010fce000ff3e0ff */
[----:B------:R-:W1:Y:S01]  /*00b0*/  LDC R2, c[0x0][0x370] ;  /* 0x0000dc00ff027b82 */ /* 0x000e620000000800 */
[----:B--2---:R-:W-:Y:S02]  /*00c0*/  IMAD.X R18, RZ, RZ, UR5, P1 ;  /* 0x00000005ff127e24 */ /* 0x004fe400088e06ff */
[----:B-1----:R-:W-:-:S04]  /*00d0*/  IMAD R0, R5, R2, UR6 ;  /* 0x0000000605007e24 */ /* 0x002fc8000f8e0202 */
[----:B0-----:R-:W-:-:S04]  /*00e0*/  IMAD R3, R0, R11, R3 ;  /* 0x0000000b00037224 */ /* 0x001fc800078e0203 */
[----:B---3--:R-:W-:-:S05]  /*00f0*/  IMAD R3, R3, R10, R4 ;  /* 0x0000000a03037224 */ /* 0x008fca00078e0204 */
[----:B------:R-:W-:-:S13]  /*0100*/  ISETP.NE.AND P0, PT, R3, 0xd903, PT ;  /* 0x0000d9030300780c */ /* 0x000fda0003f05270 */
[----:B------:R-:W-:Y:S05]  /*0110*/  @P0 EXIT ;  /* 0x000000000000094d */ /* 0x000fea0003800000 */
[----:B------:R-:W-:Y:S01]  /*0120*/  MOV R16, 0x0 ;  /* 0x0000000000107802 */ /* 0x000fe20000000f00 */
[----:B------:R0:W-:Y:S01]  /*0130*/  STL.64 [R1], R10 ;  /* 0x0000000a01007387 */ /* 0x0001e20000100a00 */
[----:B------:R-:W1:Y:S01]  /*0140*/  LDCU.64 UR4, c[0x4][0x10] ;  /* 0x01000200ff0477ac */ /* 0x000e620008000a00 */
[----:B------:R-:W-:Y:S01]  /*0150*/  MOV R6, R17 ;  /* 0x0000001100067202 */ /* 0x000fe20000000f00 */
[----:B------:R0:W2:Y:S01]  /*0160*/  LDC.64 R8, c[0x4][R16] ;  /* 0x0100000010087b82 */ /* 0x0000a20000000a00 */
[----:B------:R-:W-:Y:S01]  /*0170*/  IMAD.MOV.U32 R7, RZ, RZ, R18 ;  /* 0x000000ffff077224 */ /* 0x000fe200078e0012 */
[----:B-1----:R-:W-:Y:S01]  /*0180*/  MOV R4, UR4 ;  /* 0x0000000400047c02 */ /* 0x002fe20008000f00 */
[----:B0-----:R-:W-:-:S07]  /*0190*/  IMAD.U32 R5, RZ, RZ, UR5 ;  /* 0x00000005ff057e24 */ /* 0x001fce000f8e00ff */
[----:B------:R-:W-:-:S07]  /*01a0*/  LEPC R20, `(.L_x_0) ;  /* 0x000000001014794e */ /* 0x000fce0000000000 */
[----:B--2---:R-:W-:Y:S05]  /*01b0*/  CALL.ABS.NOINC R8 ;  /* 0x0000000008007343 */ /* 0x004fea0003c00000 */
.L_x_0:
[----:B------:R-:W0:Y:S01]  /*01c0*/  LDC R3, c[0x0][0x374] ;  /* 0x0000dd00ff037b82 */ /* 0x000e220000000800 */
[----:B------:R-:W1:Y:S01]  /*01d0*/  LDCU.64 UR4, c[0x4][0x18] ;  /* 0x01000300ff0477ac */ /* 0x000e620008000a00 */
[----:B------:R-:W-:Y:S01]  /*01e0*/  MOV R6, R17 ;  /* 0x0000001100067202 */ /* 0x000fe20000000f00 */
[----:B------:R-:W-:-:S05]  /*01f0*/  IMAD.MOV.U32 R7, RZ, RZ, R18 ;  /* 0x000000ffff077224 */ /* 0x000fca00078e0012 */
[----:B------:R2:W3:Y:S01]  /*0200*/  LDC.64 R8, c[0x4][R16] ;  /* 0x0100000010087b82 */ /* 0x0004e20000000a00 */
[----:B-1----:R-:W-:Y:S01]  /*0210*/  MOV R4, UR4 ;  /* 0x0000000400047c02 */ /* 0x002fe20008000f00 */
[----:B------:R-:W-:Y:S01]  /*0220*/  IMAD.U32 R5, RZ, RZ, UR5 ;  /* 0x00000005ff057e24 */ /* 0x000fe2000f8e00ff */
[----:B0-----:R2:W-:Y:S06]  /*0230*/  STL.64 [R1], R2 ;  /* 0x0000000201007387 */ /* 0x0015ec0000100a00 */
[----:B------:R-:W-:-:S07]  /*0240*/  LEPC R20, `(.L_x_1) ;  /* 0x000000001014794e */ /* 0x000fce0000000000 */
[----:B--23--:R-:W-:Y:S05]  /*0250*/  CALL.ABS.NOINC R8 ;  /* 0x0000000008007343 */ /* 0x00cfea0003c00000 */
.L_x_1:
[----:B------:R-:W-:Y:S05]  /*0260*/  EXIT ;  /* 0x000000000000794d */ /* 0x000fea0003800000 */
.L_x_2:
[----:B------:R-:W-:-:S00]  /*0270*/  BRA `(.L_x_2) ;  /* 0xfffffffc00fc7947 */ /* 0x000fc0000383ffff */
[----:B------:R-:W-:-:S00]  /*0280*/  NOP ;  /* 0x0000000000007918 */ /* 0x000fc00000000000 */
[----:B------:R-:W-:-:S00]  /*0290*/  NOP ;  /* 0x0000000000007918 */ /* 0x000fc00000000000 */
[----:B------:R-:W-:-:S00]  /*02a0*/  NOP ;  /* 0x0000000000007918 */ /* 0x000fc00000000000 */
[----:B------:R-:W-:-:S00]  /*02b0*/  NOP ;  /* 0x0000000000007918 */ /* 0x000fc00000000000 */
[----:B------:R-:W-:-:S00]  /*02c0*/  NOP ;  /* 0x0000000000007918 */ /* 0x000fc00000000000 */
[----:B------:R-:W-:-:S00]  /*02d0*/  NOP ;  /* 0x0000000000007918 */ /* 0x000fc00000000000 */
[----:B------:R-:W-:-:S00]  /*02e0*/  NOP ;  /* 0x0000000000007918 */ /* 0x000fc00000000000 */
[----:B------:R-:W-:-:S00]  /*02f0*/  NOP ;  /* 0x0000000000007918 */ /* 0x000fc00000000000 */
.L_x_5:


//--------------------- .text._Z8gpuFunc1v        --------------------------
	.section	.text._Z8gpuFunc1v,"ax",@progbits
	.align	128
        .global         _Z8gpuFunc1v
        .type           _Z8gpuFunc1v,@function
        .size           _Z8gpuFunc1v,(.L_x_6 - _Z8gpuFunc1v)
        .other          _Z8gpuFunc1v,@"STO_CUDA_ENTRY STV_DEFAULT"
_Z8gpuFunc1v:
.text._Z8gpuFunc1v:
[----:B------:R-:W0:Y:S01]  /*0000*/  LDC R1, c[0x0][0x37c] ;  /* 0x0000df00ff017b82 */ /* 0x000e220000000800 */
[----:B------:R-:W1:Y:S01]  /*0010*/  S2R R10, SR_CTAID.X ;  /* 0x00000000000a7919 */ /* 0x000e620000002500 */
[----:B------:R-:W2:Y:S01]  /*0020*/  LDCU UR5, c[0x0][0x2fc] ;  /* 0x00005f80ff0577ac */ /* 0x000ea20008000800 */
[----:B------:R-:W-:Y:S01]  /*0030*/  MOV R2, 0x0 ;  /* 0x0000000000027802 */ /* 0x000fe20000000f00 */
[----:B0-----:R-:W-:Y:S01]  /*0040*/  VIADD R1, R1, 0xffffffe8 ;  /* 0xffffffe801017836 */ /* 0x001fe20000000000 */
[----:B------:R-:W1:Y:S01]  /*0050*/  S2R R11, SR_CTAID.Y ;  /* 0x00000000000b7919 */ /* 0x000e620000002600 */
[----:B------:R-:W0:Y:S01]  /*0060*/  LDCU UR6, c[0x0][0x360] ;  /* 0x00006c00ff0677ac */ /* 0x000e220008000800 */
[----:B------:R-:W3:Y:S01]  /*0070*/  S2R R9, SR_TID.Y ;  /* 0x0000000000097919 */ /* 0x000ee20000002200 */
[----:B------:R-:W3:Y:S01]  /*0080*/  LDCU UR4, c[0x0][0x364] ;  /* 0x00006c80ff0477ac */ /* 0x000ee20008000800 */
[----:B------:R-:W0:Y:S01]  /*0090*/  S2R R8, SR_TID.X ;  /* 0x0000000000087919 */ /* 0x000e220000002100 */
[----:B------:R-:W1:Y:S02]  /*00a0*/  LDCU UR7, c[0x0][0x370] ;  /* 0x00006e00ff0777ac */ /* 0x000e640008000800 */
[----:B-1----:R-:W-:Y:S01]  /*00b0*/  IMAD R0, R11, UR7, R10 ;  /* 0x000000070b007c24 */ /* 0x002fe2000f8e020a */
[----:B------:R1:W-:Y:S03]  /*00c0*/  STL.64 [R1+0x8], R10 ;  /* 0x0000080a01007387 */ /* 0x0003e60000100a00 */
[----:B---3--:R-:W-:Y:S01]  /*00d0*/  IMAD R3, R0, UR4, R9 ;  /* 0x0000000400037c24 */ /* 0x008fe2000f8e0209 */
[----:B------:R-:W3:Y:S03]  /*00e0*/  LDCU UR4, c[0x0][0x2f8] ;  /* 0x00005f00ff0477ac */ /* 0x000ee60008000800 */
[----:B0-----:R-:W-:Y:S01]  /*00f0*/  IMAD R0, R3, UR6, R8 ;  /* 0x0000000603007c24 */ /* 0x001fe2000f8e0208 */
[----:B------:R1:W-:Y:S01]  /*0100*/  STL.64 [R1], R8 ;  /* 0x0000000801007387 */ /* 0x0003e20000100a00 */
[----:B------:R-:W0:Y:S01]  /*0110*/  LDC.64 R2, c[0x4][R2] ;  /* 0x0100000002027b82 */ /* 0x000e220000000a00 */
[----:B------:R-:W4:Y:S02]  /*0120*/  LDCU.64 UR6, c[0x4][0x8] ;  /* 0x01000100ff0677ac */ /* 0x000f240008000a00 */
[----:B------:R1:W-:Y:S01]  /*0130*/  STL [R1+0x10], R0 ;  /* 0x0000100001007387 */ /* 0x0003e20000100800 */
[----:B---3--:R-:W-:-:S04]  /*0140*/  IADD3 R6, P0, PT, R1, UR4, RZ ;  /* 0x0000000401067c10 */ /* 0x008fc8000ff1e0ff */
[----:B--2---:R-:W-:Y:S01]  /*0150*/  IADD3.X R7, PT, PT, RZ, UR5, RZ, P0, !PT ;  /* 0x00000005ff077c10 */ /* 0x004fe200087fe4ff */
[----:B----4-:R-:W-:Y:S01]  /*0160*/  IMAD.U32 R4, RZ, RZ, UR6 ;  /* 0x00000006ff047e24 */ /* 0x010fe2000f8e00ff */
[----:B-1----:R-:W-:-:S07]  /*0170*/  MOV R5, UR7 ;  /* 0x0000000700057c02 */ /* 0x002fce0008000f00 */
[----:B------:R-:W-:-:S07]  /*0180*/  LEPC R20, `(.L_x_3) ;  /* 0x000000001014794e */ /* 0x000fce0000000000 */
[----:B0-----:R-:W-:Y:S05]  /*0190*/  CALL.ABS.NOINC R2 ;  /* 0x0000000002007343 */ /* 0x001fea0003c00000 */
.L_x_3:
[----:B------:R-:W-:Y:S05]  /*01a0*/  EXIT ;  /* 0x000000000000794d */ /* 0x000fea0003800000 */
.L_x_4:
        /* <DEDUP_REMOVED lines=13> */
.L_x_6:


//--------------------- .nv.global.init           --------------------------
	.section	.nv.global.init,"aw",@progbits
.nv.global.init:
	.type		$str,@object
	.size		$str,($str$2 - $str)
$str:
        /*0000*/ 	.byte	0x09, 0x20, 0x53, 0x6f, 0x79, 0x20, 0x65, 0x6c, 0x20, 0x68, 0x69, 0x6c, 0x6f, 0x20, 0x25, 0x64
        /*0010*/ 	.byte	0x20, 0x25, 0x64, 0x20, 0x64, 0x65, 0x6c, 0x20, 0x62, 0x6c, 0x6f, 0x71, 0x75, 0x65, 0x20, 0x25
        /*0020*/ 	.byte	0x64, 0x20, 0x25, 0x64, 0x20, 0x63, 0x6f, 0x6e, 0x20, 0x69, 0x64, 0x20, 0x25, 0x64, 0x0a, 0x00
	.type		$str$2,@object
	.size		$str$2,($str$1 - $str$2)
$str$2:
        /*0030*/ 	.byte	0x09, 0x20, 0x45, 0x6c, 0x20, 0x73, 0x68, 0x61, 0x70, 0x65, 0x20, 0x64, 0x65, 0x6c, 0x20, 0x47
        /*0040*/ 	.byte	0x72, 0x69, 0x64, 0x20, 0x65, 0x73, 0x3a, 0x20, 0x25, 0x64, 0x20, 0x63, 0x6f, 0x6c, 0x75, 0x6d
        /*0050*/ 	.byte	0x6e, 0x61, 0x73, 0x20, 0x20, 0x79, 0x20, 0x25, 0x64, 0x20, 0x66, 0x69, 0x6c, 0x61, 0x73, 0x0a
        /*0060*/ 	.byte	0x00
	.type		$str$1,@object
	.size		$str$1,(.L_1 - $str$1)
$str$1:
        /*0061*/ 	.byte	0x09, 0x20, 0x45, 0x6c, 0x20, 0x73, 0x68, 0x61, 0x70, 0x65, 0x20, 0x64, 0x65, 0x6c, 0x20, 0x62
        /*0071*/ 	.byte	0x6c, 0x6f, 0x71, 0x75, 0x65, 0x20, 0x64, 0x65, 0x20, 0x68, 0x69, 0x6c, 0x6f, 0x73, 0x20, 0x65
        /*0081*/ 	.byte	0x73, 0x3a, 0x20, 0x25, 0x64, 0x20, 0x63, 0x6f, 0x6c, 0x75, 0x6d, 0x6e, 0x61, 0x73, 0x20, 0x79
        /*0091*/ 	.byte	0x20, 0x20, 0x25, 0x64, 0x20, 0x66, 0x69, 0x6c, 0x61, 0x73, 0x0a, 0x00
.L_1:


//--------------------- .nv.shared.reserved.0     --------------------------
	.section	.nv.shared.reserved.0,"aw",@nobits
	.weak		__nv_reservedSMEM_offset_0_alias
	.size		__nv_reservedSMEM_offset_0_alias, 0, 64
	.other		__nv_reservedSMEM_offset_0_alias,@"STO_CUDA_RESERVED_SHARED STV_DEFAULT"
__nv_reservedSMEM_offset_0_alias:
	.zero		0
	.zero		64


//--------------------- .nv.constant0._Z8gpuFunc2v --------------------------
	.section	.nv.constant0._Z8gpuFunc2v,"a",@progbits
	.sectionflags	@""
	.align	4
.nv.constant0._Z8gpuFunc2v:
	.zero		896


//--------------------- .nv.constant0._Z8gpuFunc1v --------------------------
	.section	.nv.constant0._Z8gpuFunc1v,"a",@progbits
	.sectionflags	@""
	.align	4
.nv.constant0._Z8gpuFunc1v:
	.zero		896


//--------------------- SYMBOLS --------------------------

	.type		.nv.reservedSmem.offset0,@object
	.size		.nv.reservedSmem.offset0,0x4
	.type		vprintf,@function
